//
// Generated by NVIDIA NVVM Compiler
//
// Compiler Build ID: CL-36424714
// Cuda compilation tools, release 13.0, V13.0.88
// Based on NVVM 20.0.0
//

.version 9.0
.target sm_100
.address_size 64

	// .globl	_Z14convolution_2dPiS_i
.const .align 4 .b8 mask[196];

.visible .entry _Z14convolution_2dPiS_i(
	.param .u64 .ptr .align 1 _Z14convolution_2dPiS_i_param_0,
	.param .u64 .ptr .align 1 _Z14convolution_2dPiS_i_param_1,
	.param .u32 _Z14convolution_2dPiS_i_param_2
)
{
	.reg .pred 	%p<35>;
	.reg .b32 	%r<71>;
	.reg .b64 	%rd<19>;

	ld.param.u64 	%rd7, [_Z14convolution_2dPiS_i_param_0];
	ld.param.u64 	%rd5, [_Z14convolution_2dPiS_i_param_1];
	ld.param.u32 	%r31, [_Z14convolution_2dPiS_i_param_2];
	cvta.to.global.u64 	%rd1, %rd7;
	mov.u32 	%r34, %tid.x;
	mov.u32 	%r35, %ntid.x;
	mov.u32 	%r36, %ctaid.x;
	mad.lo.s32 	%r1, %r35, %r36, %r34;
	mov.u32 	%r37, %tid.y;
	mov.u32 	%r38, %ntid.y;
	mov.u32 	%r39, %ctaid.y;
	mad.lo.s32 	%r2, %r38, %r39, %r37;
	add.s32 	%r40, %r1, -3;
	add.s32 	%r41, %r2, -3;
	setp.gt.u32 	%p8, %r2, 2;
	setp.lt.s32 	%p9, %r41, %r31;
	and.pred  	%p1, %p8, %p9;
	add.s32 	%r42, %r2, -2;
	setp.gt.u32 	%p10, %r2, 1;
	setp.lt.s32 	%p11, %r42, %r31;
	and.pred  	%p2, %p10, %p11;
	setp.ne.s32 	%p12, %r2, 0;
	setp.le.s32 	%p13, %r2, %r31;
	and.pred  	%p3, %p12, %p13;
	add.s32 	%r3, %r2, 1;
	add.s32 	%r4, %r2, 2;
	add.s32 	%r5, %r2, 3;
	mul.lo.s32 	%r62, %r31, %r40;
	add.s32 	%r61, %r2, %r62;
	mov.u64 	%rd8, mask;
	add.s64 	%rd18, %rd8, 12;
	mov.b32 	%r64, 0;
	mov.b32 	%r59, -3;
	cvt.u64.u32 	%rd9, %r2;
	mov.u32 	%r60, %r1;
$L__BB0_1:
	add.s32 	%r43, %r60, -3;
	setp.gt.s32 	%p14, %r43, -1;
	setp.lt.s32 	%p15, %r43, %r31;
	and.pred  	%p4, %p14, %p15;
	and.pred  	%p16, %p4, %p1;
	cvt.s64.s32 	%rd10, %r62;
	add.s64 	%rd11, %rd10, %rd9;
	shl.b64 	%rd12, %rd11, 2;
	add.s64 	%rd3, %rd1, %rd12;
	not.pred 	%p17, %p16;
	@%p17 bra 	$L__BB0_3;
	ld.global.u32 	%r44, [%rd3+-12];
	ld.const.u32 	%r45, [%rd18+-12];
	mad.lo.s32 	%r64, %r45, %r44, %r64;
$L__BB0_3:
	and.pred  	%p18, %p4, %p2;
	not.pred 	%p19, %p18;
	@%p19 bra 	$L__BB0_5;
	ld.global.u32 	%r46, [%rd3+-8];
	ld.const.u32 	%r47, [%rd18+-8];
	mad.lo.s32 	%r64, %r47, %r46, %r64;
$L__BB0_5:
	setp.lt.s32 	%p20, %r2, %r31;
	and.pred  	%p21, %p4, %p3;
	and.pred  	%p34, %p4, %p20;
	not.pred 	%p22, %p21;
	@%p22 bra 	$L__BB0_7;
	setp.lt.s32 	%p34, %r2, %r31;
	ld.global.u32 	%r48, [%rd3+-4];
	ld.const.u32 	%r49, [%rd18+-4];
	mad.lo.s32 	%r64, %r49, %r48, %r64;
$L__BB0_7:
	not.pred 	%p23, %p34;
	@%p23 bra 	$L__BB0_9;
	mul.wide.s32 	%rd13, %r61, 4;
	add.s64 	%rd14, %rd1, %rd13;
	ld.global.u32 	%r50, [%rd14];
	ld.const.u32 	%r51, [%rd18];
	mad.lo.s32 	%r64, %r51, %r50, %r64;
$L__BB0_9:
	setp.ge.s32 	%p24, %r3, %r31;
	not.pred 	%p25, %p4;
	or.pred  	%p26, %p25, %p24;
	@%p26 bra 	$L__BB0_11;
	ld.global.u32 	%r52, [%rd3+4];
	ld.const.u32 	%r53, [%rd18+4];
	mad.lo.s32 	%r64, %r53, %r52, %r64;
$L__BB0_11:
	setp.ge.s32 	%p27, %r4, %r31;
	not.pred 	%p28, %p4;
	or.pred  	%p29, %p28, %p27;
	@%p29 bra 	$L__BB0_13;
	ld.global.u32 	%r54, [%rd3+8];
	ld.const.u32 	%r55, [%rd18+8];
	mad.lo.s32 	%r64, %r55, %r54, %r64;
$L__BB0_13:
	setp.ge.s32 	%p30, %r5, %r31;
	or.pred  	%p32, %p28, %p30;
	@%p32 bra 	$L__BB0_15;
	ld.global.u32 	%r56, [%rd3+12];
	ld.const.u32 	%r57, [%rd18+12];
	mad.lo.s32 	%r64, %r57, %r56, %r64;
$L__BB0_15:
	add.s32 	%r62, %r62, %r31;
	add.s32 	%r61, %r61, %r31;
	add.s32 	%r60, %r60, 1;
	add.s32 	%r59, %r59, 1;
	add.s64 	%rd18, %rd18, 28;
	setp.ne.s32 	%p33, %r59, 4;
	@%p33 bra 	$L__BB0_1;
	cvta.to.global.u64 	%rd15, %rd5;
	mad.lo.s32 	%r58, %r31, %r1, %r2;
	mul.wide.s32 	%rd16, %r58, 4;
	add.s64 	%rd17, %rd15, %rd16;
	st.global.u32 	[%rd17], %r64;
	ret;

}


// ===== COMPILED SASS (sm_100) =====

	.target	sm_100

	.elftype	@"ET_EXEC"


//--------------------- .note.nv.tkinfo           --------------------------
	.section	.note.nv.tkinfo,"",@"SHT_NOTE"
	.sectionflags	@"SHF_NOTE_NV_TKINFO"
	.tkinfo
        /*0018*/ 	.word	0x00000002
        /*0030*/ 	.string	""
        /*0030*/ 	.string	"ptxas"
        /*0030*/ 	.string	"Cuda compilation tools, release 13.0, V13.0.88"
        /*0030*/ 	.string	"Build cuda_13.0.r13.0/compiler.36424714_0"
        /*0030*/ 	.string	"-arch sm_100 -m 64 "



//--------------------- .note.nv.cuinfo           --------------------------
	.section	.note.nv.cuinfo,"",@"SHT_NOTE"
	.sectionflags	@"SHF_NOTE_NV_CUINFO"
        /*0018*/ 	.short	0x0002
        /*001a*/ 	.short	0x0064
        /*001c*/ 	.short	0x0082
	.zero		2


//--------------------- .nv.info                  --------------------------
	.section	.nv.info,"",@"SHT_CUDA_INFO"
	.align	4


	//----- nvinfo : EIATTR_REGCOUNT
	.align		4
        /*0000*/ 	.byte	0x04, 0x2f
        /*0002*/ 	.short	(.L_2 - .L_1)
	.align		4
.L_1:
        /*0004*/ 	.word	index@(_Z14convolution_2dPiS_i)
        /*0008*/ 	.word	0x00000018


	//----- nvinfo : EIATTR_FRAME_SIZE
	.align		4
.L_2:
        /*000c*/ 	.byte	0x04, 0x11
        /*000e*/ 	.short	(.L_4 - .L_3)
	.align		4
.L_3:
        /*0010*/ 	.word	index@(_Z14convolution_2dPiS_i)
        /*0014*/ 	.word	0x00000000


	//----- nvinfo : EIATTR_MIN_STACK_SIZE
	.align		4
.L_4:
        /*0018*/ 	.byte	0x04, 0x12
        /*001a*/ 	.short	(.L_6 - .L_5)
	.align		4
.L_5:
        /*001c*/ 	.word	index@(_Z14convolution_2dPiS_i)
        /*0020*/ 	.word	0x00000000
.L_6:


//--------------------- .nv.compat                --------------------------
	.section	.nv.compat,"",@"SHT_CUDA_COMPAT_INFO"
	.align	4
        /*0000*/ 	.byte	0x02, 0x09, 0x00, 0x00, 0x02, 0x02, 0x01, 0x00, 0x02, 0x05, 0x05, 0x00, 0x03, 0x07, 0x01, 0x01
        /*0010*/ 	.byte	0x02, 0x03, 0x00, 0x00, 0x02, 0x06, 0x01, 0x00, 0x04, 0x0b, 0x08, 0x00, 0x09, 0x00, 0x00, 0x00
        /*0020*/ 	.byte	0x00, 0x00, 0x00, 0x00


//--------------------- .nv.info._Z14convolution_2dPiS_i --------------------------
	.section	.nv.info._Z14convolution_2dPiS_i,"",@"SHT_CUDA_INFO"
	.sectionflags	@""
	.align	4


	//----- nvinfo : EIATTR_CUDA_API_VERSION
	.align		4
        /*0000*/ 	.byte	0x04, 0x37
        /*0002*/ 	.short	(.L_8 - .L_7)
.L_7:
        /*0004*/ 	.word	0x00000082


	//----- nvinfo : EIATTR_KPARAM_INFO
	.align		4
.L_8:
        /*0008*/ 	.byte	0x04, 0x17
        /*000a*/ 	.short	(.L_10 - .L_9)
.L_9:
        /*000c*/ 	.word	0x00000000
        /*0010*/ 	.short	0x0002
        /*0012*/ 	.short	0x0010
        /*0014*/ 	.byte	0x00, 0xf0, 0x11, 0x00


	//----- nvinfo : EIATTR_KPARAM_INFO
	.align		4
.L_10:
        /*0018*/ 	.byte	0x04, 0x17
        /*001a*/ 	.short	(.L_12 - .L_11)
.L_11:
        /*001c*/ 	.word	0x00000000
        /*0020*/ 	.short	0x0001
        /*0022*/ 	.short	0x0008
        /*0024*/ 	.byte	0x00, 0xf5, 0x21, 0x00


	//----- nvinfo : EIATTR_KPARAM_INFO
	.align		4
.L_12:
        /*0028*/ 	.byte	0x04, 0x17
        /*002a*/ 	.short	(.L_14 - .L_13)
.L_13:
        /*002c*/ 	.word	0x00000000
        /*0030*/ 	.short	0x0000
        /*0032*/ 	.short	0x0000
        /*0034*/ 	.byte	0x00, 0xf5, 0x21, 0x00


	//----- nvinfo : EIATTR_SPARSE_MMA_MASK
	.align		4
.L_14:
        /*0038*/ 	.byte	0x03, 0x50
        /*003a*/ 	.short	0x0000


	//----- nvinfo : EIATTR_MAXREG_COUNT
	.align		4
        /*003c*/ 	.byte	0x03, 0x1b
        /*003e*/ 	.short	0x00ff


	//----- nvinfo : EIATTR_MERCURY_ISA_VERSION
	.align		4
        /*0040*/ 	.byte	0x03, 0x5f
        /*0042*/ 	.short	0x0101


	//----- nvinfo : EIATTR_VRC_CTA_INIT_COUNT
	.align		4
        /*0044*/ 	.byte	0x02, 0x4a
	.zero		1
	.zero		1


	//----- nvinfo : EIATTR_EXIT_INSTR_OFFSETS
	.align		4
        /*0048*/ 	.byte	0x04, 0x1c
        /*004a*/ 	.short	(.L_16 - .L_15)


	//   ....[0]....
.L_15:
        /*004c*/ 	.word	0x00001330


	//----- nvinfo : EIATTR_CBANK_PARAM_SIZE
	.align		4
.L_16:
        /*0050*/ 	.byte	0x03, 0x19
        /*0052*/ 	.short	0x0014


	//----- nvinfo : EIATTR_PARAM_CBANK
	.align		4
        /*0054*/ 	.byte	0x04, 0x0a
        /*0056*/ 	.short	(.L_18 - .L_17)
	.align		4
.L_17:
        /*0058*/ 	.word	index@(.nv.constant0._Z14convolution_2dPiS_i)
        /*005c*/ 	.short	0x0380
        /*005e*/ 	.short	0x0014


	//----- nvinfo : EIATTR_SW_WAR
	.align		4
.L_18:
        /*0060*/ 	.byte	0x04, 0x36
        /*0062*/ 	.short	(.L_20 - .L_19)
.L_19:
        /*0064*/ 	.word	0x00000008
.L_20:


//--------------------- .nv.callgraph             --------------------------
	.section	.nv.callgraph,"",@"SHT_CUDA_CALLGRAPH"
	.align	4
	.sectionentsize	8
	.align		4
        /*0000*/ 	.word	0x00000000
	.align		4
        /*0004*/ 	.word	0xffffffff
	.align		4
        /*0008*/ 	.word	0x00000000
	.align		4
        /*000c*/ 	.word	0xfffffffe
	.align		4
        /*0010*/ 	.word	0x00000000
	.align		4
        /*0014*/ 	.word	0xfffffffd
	.align		4
        /*0018*/ 	.word	0x00000000
	.align		4
        /*001c*/ 	.word	0xfffffffc


//--------------------- .nv.constant3             --------------------------
	.section	.nv.constant3,"a",@progbits
	.align	4
.nv.constant3:
	.type		mask,@object
	.size		mask,(.L_0 - mask)
mask:
	.zero		196
.L_0:


//--------------------- .text._Z14convolution_2dPiS_i --------------------------
	.section	.text._Z14convolution_2dPiS_i,"ax",@progbits
	.align	128
        .global         _Z14convolution_2dPiS_i
        .type           _Z14convolution_2dPiS_i,@function
        .size           _Z14convolution_2dPiS_i,(.L_x_1 - _Z14convolution_2dPiS_i)
        .other          _Z14convolution_2dPiS_i,@"STO_CUDA_ENTRY STV_DEFAULT"
_Z14convolution_2dPiS_i:
.text._Z14convolution_2dPiS_i:
[----:B------:R-:W-:Y:S01]  /*0000*/  LDC R1, c[0x0][0x37c] ;  /* 0x0000df00ff017b82 */ /* 0x000fe20000000800 */
[----:B------:R-:W0:Y:S01]  /*0010*/  S2R R4, SR_TID.X ;  /* 0x0000000000047919 */ /* 0x000e220000002100 */
[----:B------:R-:W0:Y:S01]  /*0020*/  LDCU UR4, c[0x0][0x360] ;  /* 0x00006c00ff0477ac */ /* 0x000e220008000800 */
[----:B------:R-:W0:Y:S01]  /*0030*/  S2R R3, SR_CTAID.X ;  /* 0x0000000000037919 */ /* 0x000e220000002500 */
[----:B------:R-:W1:Y:S01]  /*0040*/  LDCU UR5, c[0x0][0x364] ;  /* 0x00006c80ff0577ac */ /* 0x000e620008000800 */
[----:B------:R-:W1:Y:S01]  /*0050*/  S2R R0, SR_TID.Y ;  /* 0x0000000000007919 */ /* 0x000e620000002200 */
[----:B------:R-:W2:Y:S01]  /*0060*/  LDCU UR6, c[0x0][0x390] ;  /* 0x00007200ff0677ac */ /* 0x000ea20008000800 */
[----:B------:R-:W1:Y:S01]  /*0070*/  S2R R5, SR_CTAID.Y ;  /* 0x0000000000057919 */ /* 0x000e620000002600 */
[----:B------:R-:W3:Y:S01]  /*0080*/  LDCU.64 UR8, c[0x0][0x380] ;  /* 0x00007000ff0877ac */ /* 0x000ee20008000a00 */
[----:B0-----:R-:W-:Y:S02]  /*0090*/  IMAD R4, R3, UR4, R4 ;  /* 0x0000000403047c24 */ /* 0x001fe4000f8e0204 */
[----:B-1----:R-:W-:Y:S01]  /*00a0*/  IMAD R3, R5, UR5, R0 ;  /* 0x0000000505037c24 */ /* 0x002fe2000f8e0200 */
[----:B------:R-:W0:Y:S01]  /*00b0*/  LDCU.64 UR4, c[0x0][0x358] ;  /* 0x00006b00ff0477ac */ /* 0x000e220008000a00 */
[----:B------:R-:W-:-:S02]  /*00c0*/  VIADD R0, R4, 0xfffffffd ;  /* 0xfffffffd04007836 */ /* 0x000fc40000000000 */
[C---:B------:R-:W-:Y:S02]  /*00d0*/  VIADD R2, R3.reuse, 0xfffffffd ;  /* 0xfffffffd03027836 */ /* 0x040fe40000000000 */
[C---:B--2---:R-:W-:Y:S01]  /*00e0*/  IMAD R12, R0.reuse, UR6, RZ ;  /* 0x00000006000c7c24 */ /* 0x044fe2000f8e02ff */
[----:B------:R-:W-:Y:S02]  /*00f0*/  ISETP.GE.AND P3, PT, R0, UR6, PT ;  /* 0x0000000600007c0c */ /* 0x000fe4000bf66270 */
[----:B------:R-:W-:Y:S02]  /*0100*/  ISETP.GE.AND P2, PT, R2, UR6, PT ;  /* 0x0000000602007c0c */ /* 0x000fe4000bf46270 */
[----:B------:R-:W-:Y:S02]  /*0110*/  ISETP.GT.AND P3, PT, R0, -0x1, !P3 ;  /* 0xffffffff0000780c */ /* 0x000fe40005f64270 */
[C---:B------:R-:W-:Y:S02]  /*0120*/  ISETP.GT.U32.AND P2, PT, R3.reuse, 0x2, !P2 ;  /* 0x000000020300780c */ /* 0x040fe40005744070 */
[----:B------:R-:W-:-:S02]  /*0130*/  IADD3 R0, P0, PT, R3, R12, RZ ;  /* 0x0000000c03007210 */ /* 0x000fc40007f1e0ff */
[----:B------:R-:W-:Y:S02]  /*0140*/  PLOP3.LUT P6, PT, P3, P2, PT, 0x80, 0x8 ;  /* 0x000000000008781c */ /* 0x000fe40001fc5070 */
[----:B------:R-:W-:Y:S02]  /*0150*/  LEA.HI.X.SX32 R5, R12, RZ, 0x1, P0 ;  /* 0x000000ff0c057211 */ /* 0x000fe400000f0eff */
[----:B---3--:R-:W-:-:S04]  /*0160*/  LEA R8, P0, R0, UR8, 0x2 ;  /* 0x0000000800087c11 */ /* 0x008fc8000f8010ff */
[----:B------:R-:W-:-:S05]  /*0170*/  LEA.HI.X R9, R0, UR9, R5, 0x2, P0 ;  /* 0x0000000900097c11 */ /* 0x000fca00080f1405 */
[----:B0-----:R-:W2:Y:S01]  /*0180*/  @P6 LDG.E R2, desc[UR4][R8.64+-0xc] ;  /* 0xfffff40408026981 */ /* 0x001ea2000c1e1900 */
[C---:B------:R-:W-:Y:S01]  /*0190*/  VIADD R0, R3.reuse, 0xfffffffe ;  /* 0xfffffffe03007836 */ /* 0x040fe20000000000 */
[----:B------:R-:W-:Y:S01]  /*01a0*/  ISETP.GT.AND P1, PT, R3, UR6, PT ;  /* 0x0000000603007c0c */ /* 0x000fe2000bf24270 */
[----:B------:R-:W2:Y:S03]  /*01b0*/  @P6 LDC R5, c[0x3][RZ] ;  /* 0x00c00000ff056b82 */ /* 0x000ea60000000800 */
[----:B------:R-:W-:-:S04]  /*01c0*/  ISETP.GE.AND P0, PT, R0, UR6, PT ;  /* 0x0000000600007c0c */ /* 0x000fc8000bf06270 */
[----:B------:R-:W-:-:S04]  /*01d0*/  ISETP.GT.U32.AND P0, PT, R3, 0x1, !P0 ;  /* 0x000000010300780c */ /* 0x000fc80004704070 */
[----:B------:R-:W-:-:S13]  /*01e0*/  PLOP3.LUT P4, PT, P3, P0, PT, 0x80, 0x8 ;  /* 0x000000000008781c */ /* 0x000fda0001f81070 */
[----:B------:R-:W3:Y:S01]  /*01f0*/  @P4 LDG.E R7, desc[UR4][R8.64+-0x8] ;  /* 0xfffff80408074981 */ /* 0x000ee2000c1e1900 */
[----:B------:R-:W-:-:S04]  /*0200*/  ISETP.NE.AND P1, PT, R3, RZ, !P1 ;  /* 0x000000ff0300720c */ /* 0x000fc80004f25270 */
[----:B------:R-:W-:-:S13]  /*0210*/  PLOP3.LUT P5, PT, P3, P1, PT, 0x80, 0x8 ;  /* 0x000000000008781c */ /* 0x000fda0001fa3070 */
[----:B------:R-:W4:Y:S01]  /*0220*/  @P5 LDG.E R13, desc[UR4][R8.64+-0x4] ;  /* 0xfffffc04080d5981 */ /* 0x000f22000c1e1900 */
[----:B------:R-:W-:Y:S02]  /*0230*/  IMAD.MOV.U32 R0, RZ, RZ, RZ ;  /* 0x000000ffff007224 */ /* 0x000fe400078e00ff */
[C---:B------:R-:W-:Y:S02]  /*0240*/  VIADD R6, R3.reuse, 0x2 ;  /* 0x0000000203067836 */ /* 0x040fe40000000000 */
[----:B--2---:R-:W-:Y:S01]  /*0250*/  @P6 IMAD R0, R2, R5, RZ ;  /* 0x0000000502006224 */ /* 0x004fe200078e02ff */
[C---:B------:R-:W-:Y:S01]  /*0260*/  ISETP.LT.AND P6, PT, R3.reuse, UR6, P3 ;  /* 0x0000000603007c0c */ /* 0x040fe20009fc1270 */
[----:B------:R-:W3:Y:S01]  /*0270*/  @P4 LDC R2, c[0x3][0x4] ;  /* 0x00c00100ff024b82 */ /* 0x000ee20000000800 */
[C---:B------:R-:W-:Y:S01]  /*0280*/  @P5 ISETP.LT.AND P6, PT, R3.reuse, UR6, PT ;  /* 0x0000000603005c0c */ /* 0x040fe2000bfc1270 */
[----:B------:R-:W-:-:S12]  /*0290*/  VIADD R5, R3, 0x1 ;  /* 0x0000000103057836 */ /* 0x000fd80000000000 */
[----:B------:R-:W0:Y:S08]  /*02a0*/  @P6 LDC.64 R10, c[0x0][0x380] ;  /* 0x0000e000ff0a6b82 */ /* 0x000e300000000a00 */
[----:B------:R-:W1:Y:S01]  /*02b0*/  @P6 LDC R14, c[0x3][0xc] ;  /* 0x00c00300ff0e6b82 */ /* 0x000e620000000800 */
[----:B---3--:R-:W-:Y:S01]  /*02c0*/  @P4 IMAD R0, R7, R2, R0 ;  /* 0x0000000207004224 */ /* 0x008fe200078e0200 */
[----:B------:R-:W-:Y:S01]  /*02d0*/  ISETP.GE.OR P4, PT, R5, UR6, !P3 ;  /* 0x0000000605007c0c */ /* 0x000fe2000df86670 */
[----:B------:R-:W-:-:S05]  /*02e0*/  IMAD.IADD R7, R3, 0x1, R12 ;  /* 0x0000000103077824 */ /* 0x000fca00078e020c */
[----:B------:R-:W4:Y:S01]  /*02f0*/  @P5 LDC R2, c[0x3][0x8] ;  /* 0x00c00200ff025b82 */ /* 0x000f220000000800 */
[----:B0-----:R-:W-:-:S06]  /*0300*/  @P6 IMAD.WIDE R10, R7, 0x4, R10 ;  /* 0x00000004070a6825 */ /* 0x001fcc00078e020a */
[----:B------:R-:W2:Y:S04]  /*0310*/  @!P4 LDG.E R15, desc[UR4][R8.64+0x4] ;  /* 0x00000404080fc981 */ /* 0x000ea8000c1e1900 */
[----:B------:R0:W1:Y:S01]  /*0320*/  @P6 LDG.E R11, desc[UR4][R10.64] ;  /* 0x000000040a0b6981 */ /* 0x000062000c1e1900 */
[----:B----4-:R-:W-:Y:S01]  /*0330*/  @P5 IMAD R0, R13, R2, R0 ;  /* 0x000000020d005224 */ /* 0x010fe200078e0200 */
[----:B------:R-:W-:Y:S01]  /*0340*/  ISETP.GE.OR P5, PT, R6, UR6, !P3 ;  /* 0x0000000606007c0c */ /* 0x000fe2000dfa6670 */
[----:B0-----:R-:W2:-:S12]  /*0350*/  @!P4 LDC R10, c[0x3][0x10] ;  /* 0x00c00400ff0acb82 */ /* 0x001e980000000800 */
[----:B------:R-:W3:Y:S01]  /*0360*/  @!P5 LDG.E R13, desc[UR4][R8.64+0x8] ;  /* 0x00000804080dd981 */ /* 0x000ee2000c1e1900 */
[----:B------:R-:W-:-:S05]  /*0370*/  VIADD R2, R3, 0x3 ;  /* 0x0000000303027836 */ /* 0x000fca0000000000 */
[----:B------:R-:W-:-:S13]  /*0380*/  ISETP.GE.OR P3, PT, R2, UR6, !P3 ;  /* 0x0000000602007c0c */ /* 0x000fda000df66670 */
[----:B------:R0:W4:Y:S01]  /*0390*/  @!P3 LDG.E R17, desc[UR4][R8.64+0xc] ;  /* 0x00000c040811b981 */ /* 0x000122000c1e1900 */
[----:B------:R-:W-:Y:S01]  /*03a0*/  VIADD R12, R12, UR6 ;  /* 0x000000060c0c7c36 */ /* 0x000fe20008000000 */
[----:B0-----:R-:W3:Y:S01]  /*03b0*/  @!P5 LDC R8, c[0x3][0x14] ;  /* 0x00c00500ff08db82 */ /* 0x001ee20000000800 */
[----:B-1----:R-:W-:Y:S02]  /*03c0*/  @P6 IMAD R0, R11, R14, R0 ;  /* 0x0000000e0b006224 */ /* 0x002fe400078e0200 */
[----:B------:R-:W-:Y:S01]  /*03d0*/  VIADD R11, R4, 0xfffffffe ;  /* 0xfffffffe040b7836 */ /* 0x000fe20000000000 */
[----:B------:R-:W-:Y:S01]  /*03e0*/  IADD3 R14, P6, PT, R3, R12, RZ ;  /* 0x0000000c030e7210 */ /* 0x000fe20007fde0ff */
[----:B--2---:R-:W-:-:S03]  /*03f0*/  @!P4 IMAD R0, R15, R10, R0 ;  /* 0x0000000a0f00c224 */ /* 0x004fc600078e0200 */
[C---:B------:R-:W-:Y:S02]  /*0400*/  ISETP.GE.AND P4, PT, R11.reuse, UR6, PT ;  /* 0x000000060b007c0c */ /* 0x040fe4000bf86270 */
[----:B------:R-:W-:Y:S02]  /*0410*/  LEA.HI.X.SX32 R15, R12, RZ, 0x1, P6 ;  /* 0x000000ff0c0f7211 */ /* 0x000fe400030f0eff */
[C---:B------:R-:W-:Y:S02]  /*0420*/  LEA R10, P6, R14.reuse, UR8, 0x2 ;  /* 0x000000080e0a7c11 */ /* 0x040fe4000f8c10ff */
[----:B------:R-:W-:Y:S02]  /*0430*/  ISETP.GT.AND P4, PT, R11, -0x1, !P4 ;  /* 0xffffffff0b00780c */ /* 0x000fe40006784270 */
[----:B------:R-:W-:Y:S02]  /*0440*/  LEA.HI.X R11, R14, UR9, R15, 0x2, P6 ;  /* 0x000000090e0b7c11 */ /* 0x000fe4000b0f140f */
[----:B------:R-:W-:-:S13]  /*0450*/  PLOP3.LUT P6, PT, P4, P2, PT, 0x80, 0x8 ;  /* 0x000000000008781c */ /* 0x000fda00027c5070 */
[----:B------:R-:W2:Y:S01]  /*0460*/  @P6 LDG.E R9, desc[UR4][R10.64+-0xc] ;  /* 0xfffff4040a096981 */ /* 0x000ea2000c1e1900 */
[----:B---3--:R-:W-:Y:S01]  /*0470*/  @!P5 IMAD R0, R13, R8, R0 ;  /* 0x000000080d00d224 */ /* 0x008fe200078e0200 */
[----:B------:R-:W-:Y:S01]  /*0480*/  PLOP3.LUT P5, PT, P4, P0, PT, 0x80, 0x8 ;  /* 0x000000000008781c */ /* 0x000fe200027a1070 */
[----:B------:R-:W4:-:S12]  /*0490*/  @!P3 LDC R8, c[0x3][0x18] ;  /* 0x00c00600ff08bb82 */ /* 0x000f180000000800 */
[----:B------:R-:W3:Y:S01]  /*04a0*/  @P5 LDG.E R13, desc[UR4][R10.64+-0x8] ;  /* 0xfffff8040a0d5981 */ /* 0x000ee2000c1e1900 */
[----:B------:R-:W3:Y:S01]  /*04b0*/  @P5 LDC R14, c[0x3][0x20] ;  /* 0x00c00800ff0e5b82 */ /* 0x000ee20000000800 */
[----:B----4-:R-:W-:Y:S01]  /*04c0*/  @!P3 IMAD R0, R17, R8, R0 ;  /* 0x000000081100b224 */ /* 0x010fe200078e0200 */
[----:B------:R-:W-:-:S06]  /*04d0*/  PLOP3.LUT P3, PT, P4, P1, PT, 0x80, 0x8 ;  /* 0x000000000008781c */ /* 0x000fcc0002763070 */
[----:B------:R-:W2:Y:S07]  /*04e0*/  @P6 LDC R8, c[0x3][0x1c] ;  /* 0x00c00700ff086b82 */ /* 0x000eae0000000800 */
[----:B------:R-:W4:Y:S01]  /*04f0*/  @P3 LDG.E R15, desc[UR4][R10.64+-0x4] ;  /* 0xfffffc040a0f3981 */ /* 0x000f22000c1e1900 */
[----:B------:R-:W-:Y:S02]  /*0500*/  VIADD R7, R7, UR6 ;  /* 0x0000000607077c36 */ /* 0x000fe40008000000 */
[----:B--2---:R-:W-:Y:S01]  /*0510*/  @P6 IMAD R0, R9, R8, R0 ;  /* 0x0000000809006224 */ /* 0x004fe200078e0200 */
[----:B------:R-:W-:-:S02]  /*0520*/  ISETP.LT.AND P6, PT, R3, UR6, P4 ;  /* 0x0000000603007c0c */ /* 0x000fc4000a7c1270 */
[----:B------:R-:W-:-:S13]  /*0530*/  @P3 ISETP.LT.AND P6, PT, R3, UR6, PT ;  /* 0x0000000603003c0c */ /* 0x000fda000bfc1270 */
[----:B------:R-:W0:Y:S01]  /*0540*/  @P6 LDC.64 R8, c[0x0][0x380] ;  /* 0x0000e000ff086b82 */ /* 0x000e220000000a00 */
[----:B---3--:R-:W-:Y:S01]  /*0550*/  @P5 IMAD R0, R13, R14, R0 ;  /* 0x0000000e0d005224 */ /* 0x008fe200078e0200 */
[----:B------:R-:W-:-:S06]  /*0560*/  ISETP.GE.OR P5, PT, R5, UR6, !P4 ;  /* 0x0000000605007c0c */ /* 0x000fcc000e7a6670 */
[----:B------:R-:W4:Y:S07]  /*0570*/  @P3 LDC R14, c[0x3][0x24] ;  /* 0x00c00900ff0e3b82 */ /* 0x000f2e0000000800 */
[----:B------:R-:W2:Y:S01]  /*0580*/  @!P5 LDG.E R13, desc[UR4][R10.64+0x4] ;  /* 0x000004040a0dd981 */ /* 0x000ea2000c1e1900 */
[----:B------:R-:W2:Y:S01]  /*0590*/  @!P5 LDC R16, c[0x3][0x2c] ;  /* 0x00c00b00ff10db82 */ /* 0x000ea20000000800 */
[----:B0-----:R-:W-:-:S06]  /*05a0*/  @P6 IMAD.WIDE R8, R7, 0x4, R8 ;  /* 0x0000000407086825 */ /* 0x001fcc00078e0208 */
[----:B------:R-:W3:Y:S01]  /*05b0*/  @P6 LDG.E R9, desc[UR4][R8.64] ;  /* 0x0000000408096981 */ /* 0x000ee2000c1e1900 */
[----:B----4-:R-:W-:Y:S01]  /*05c0*/  @P3 IMAD R0, R15, R14, R0 ;  /* 0x0000000e0f003224 */ /* 0x010fe200078e0200 */
[----:B------:R-:W-:Y:S01]  /*05d0*/  ISETP.GE.OR P3, PT, R6, UR6, !P4 ;  /* 0x0000000606007c0c */ /* 0x000fe2000e766670 */
[----:B------:R-:W3:-:S12]  /*05e0*/  @P6 LDC R14, c[0x3][0x28] ;  /* 0x00c00a00ff0e6b82 */ /* 0x000ed80000000800 */
[----:B------:R-:W4:Y:S01]  /*05f0*/  @!P3 LDG.E R15, desc[UR4][R10.64+0x8] ;  /* 0x000008040a0fb981 */ /* 0x000f22000c1e1900 */
[----:B------:R-:W-:-:S13]  /*0600*/  ISETP.GE.OR P4, PT, R2, UR6, !P4 ;  /* 0x0000000602007c0c */ /* 0x000fda000e786670 */
[----:B------:R0:W5:Y:S01]  /*0610*/  @!P4 LDG.E R17, desc[UR4][R10.64+0xc] ;  /* 0x00000c040a11c981 */ /* 0x000162000c1e1900 */
[----:B------:R-:W-:Y:S01]  /*0620*/  VIADD R12, R12, UR6 ;  /* 0x000000060c0c7c36 */ /* 0x000fe20008000000 */
[----:B0-----:R-:W4:Y:S01]  /*0630*/  @!P3 LDC R10, c[0x3][0x30] ;  /* 0x00c00c00ff0abb82 */ /* 0x001f220000000800 */
[----:B---3--:R-:W-:Y:S02]  /*0640*/  @P6 IMAD R0, R9, R14, R0 ;  /* 0x0000000e09006224 */ /* 0x008fe400078e0200 */
        /* <DEDUP_REMOVED lines=10> */
[----:B----4-:R-:W-:Y:S01]  /*06f0*/  @!P3 IMAD R0, R15, R10, R0 ;  /* 0x0000000a0f00b224 */ /* 0x010fe200078e0200 */
[----:B------:R-:W-:Y:S01]  /*0700*/  PLOP3.LUT P3, PT, P5, P0, PT, 0x80, 0x8 ;  /* 0x000000000008781c */ /* 0x000fe20002f61070 */
[----:B------:R-:W5:-:S12]  /*0710*/  @!P4 LDC R10, c[0x3][0x34] ;  /* 0x00c00d00ff0acb82 */ /* 0x000f580000000800 */
[----:B------:R-:W3:Y:S01]  /*0720*/  @P3 LDG.E R13, desc[UR4][R8.64+-0x8] ;  /* 0xfffff804080d3981 */ /* 0x000ee2000c1e1900 */
[----:B------:R-:W3:Y:S01]  /*0730*/  @P3 LDC R14, c[0x3][0x3c] ;  /* 0x00c00f00ff0e3b82 */ /* 0x000ee20000000800 */
[----:B-----5:R-:W-:Y:S01]  /*0740*/  @!P4 IMAD R0, R17, R10, R0 ;  /* 0x0000000a1100c224 */ /* 0x020fe200078e0200 */
        /* <DEDUP_REMOVED lines=23> */
[----:B---3--:R-:W-:-:S03]  /*08c0*/  @P6 IMAD R0, R11, R14, R0 ;  /* 0x0000000e0b006224 */ /* 0x008fc600078e0200 */
[----:B------:R-:W-:Y:S01]  /*08d0*/  IADD3 R11, P6, PT, R3, R12, RZ ;  /* 0x0000000c030b7210 */ /* 0x000fe20007fde0ff */
[----:B--2---:R-:W-:Y:S01]  /*08e0*/  @!P3 IMAD R0, R13, R16, R0 ;  /* 0x000000100d00b224 */ /* 0x004fe200078e0200 */
[----:B------:R-:W-:Y:S02]  /*08f0*/  ISETP.GE.AND P3, PT, R4, UR6, PT ;  /* 0x0000000604007c0c */ /* 0x000fe4000bf66270 */
[----:B------:R-:W-:Y:S02]  /*0900*/  LEA.HI.X.SX32 R14, R12, RZ, 0x1, P6 ;  /* 0x000000ff0c0e7211 */ /* 0x000fe400030f0eff */
[C---:B------:R-:W-:Y:S02]  /*0910*/  LEA R10, P6, R11.reuse, UR8, 0x2 ;  /* 0x000000080b0a7c11 */ /* 0x040fe4000f8c10ff */
[----:B------:R-:W-:Y:S02]  /*0920*/  ISETP.GT.AND P3, PT, R4, -0x1, !P3 ;  /* 0xffffffff0400780c */ /* 0x000fe40005f64270 */
[----:B------:R-:W-:-:S02]  /*0930*/  LEA.HI.X R11, R11, UR9, R14, 0x2, P6 ;  /* 0x000000090b0b7c11 */ /* 0x000fc4000b0f140e */
        /* <DEDUP_REMOVED lines=100> */
[----:B------:R-:W1:Y:S01]  /*0f80*/  @P6 LDC R16, c[0x3][0x98] ;  /* 0x00c02600ff106b82 */ /* 0x000e620000000800 */
[----:B0-----:R-:W-:-:S07]  /*0f90*/  @P6 IMAD.WIDE R8, R7, 0x4, R8 ;  /* 0x0000000407086825 */ /* 0x001fce00078e0208 */
[----:B------:R-:W2:Y:S01]  /*0fa0*/  @!P3 LDC R18, c[0x3][0x9c] ;  /* 0x00c02700ff12bb82 */ /* 0x000ea20000000800 */
[----:B------:R-:W1:Y:S01]  /*0fb0*/  @P6 LDG.E R9, desc[UR4][R8.64] ;  /* 0x0000000408096981 */ /* 0x000e62000c1e1900 */
[----:B----4-:R-:W-:Y:S01]  /*0fc0*/  @P4 IMAD R0, R15, R14, R0 ;  /* 0x0000000e0f004224 */ /* 0x010fe200078e0200 */
[----:B------:R-:W-:Y:S02]  /*0fd0*/  ISETP.GE.OR P4, PT, R6, UR6, !P5 ;  /* 0x0000000606007c0c */ /* 0x000fe4000ef86670 */
[----:B------:R-:W-:-:S11]  /*0fe0*/  ISETP.GE.OR P5, PT, R2, UR6, !P5 ;  /* 0x0000000602007c0c */ /* 0x000fd6000efa6670 */
[----:B------:R-:W3:Y:S04]  /*0ff0*/  @!P4 LDG.E R15, desc[UR4][R10.64+0x8] ;  /* 0x000008040a0fc981 */ /* 0x000ee8000c1e1900 */
[----:B------:R0:W4:Y:S01]  /*1000*/  @!P5 LDG.E R17, desc[UR4][R10.64+0xc] ;  /* 0x00000c040a11d981 */ /* 0x000122000c1e1900 */
[----:B------:R-:W-:Y:S02]  /*1010*/  VIADD R14, R4, 0x3 ;  /* 0x00000003040e7836 */ /* 0x000fe40000000000 */
[----:B------:R-:W-:Y:S02]  /*1020*/  VIADD R12, R12, UR6 ;  /* 0x000000060c0c7c36 */ /* 0x000fe40008000000 */
[----:B------:R-:W-:Y:S02]  /*1030*/  VIADD R7, R7, UR6 ;  /* 0x0000000607077c36 */ /* 0x000fe40008000000 */
[----:B-1----:R-:W-:Y:S01]  /*1040*/  @P6 IMAD R0, R9, R16, R0 ;  /* 0x0000001009006224 */ /* 0x002fe200078e0200 */
[----:B------:R-:W-:-:S04]  /*1050*/  ISETP.GE.AND P6, PT, R14, UR6, PT ;  /* 0x000000060e007c0c */ /* 0x000fc8000bfc6270 */
[----:B------:R-:W-:Y:S01]  /*1060*/  ISETP.GT.AND P6, PT, R14, -0x1, !P6 ;  /* 0xffffffff0e00780c */ /* 0x000fe200077c4270 */
[----:B--2---:R-:W-:Y:S01]  /*1070*/  @!P3 IMAD R0, R13, R18, R0 ;  /* 0x000000120d00b224 */ /* 0x004fe200078e0200 */
[----:B------:R-:W-:Y:S01]  /*1080*/  IADD3 R9, P3, PT, R3, R12, RZ ;  /* 0x0000000c03097210 */ /* 0x000fe20007f7e0ff */
[----:B------:R-:W4:Y:S01]  /*1090*/  @!P5 LDC R14, c[0x3][0xa4] ;  /* 0x00c02900ff0edb82 */ /* 0x000f220000000800 */
[----:B------:R-:W-:Y:S02]  /*10a0*/  PLOP3.LUT P1, PT, P6, P1, PT, 0x80, 0x8 ;  /* 0x000000000008781c */ /* 0x000fe40003723070 */
[----:B------:R-:W-:Y:S02]  /*10b0*/  LEA.HI.X.SX32 R12, R12, RZ, 0x1, P3 ;  /* 0x000000ff0c0c7211 */ /* 0x000fe400018f0eff */
[----:B------:R-:W-:-:S04]  /*10c0*/  LEA R8, P3, R9, UR8, 0x2 ;  /* 0x0000000809087c11 */ /* 0x000fc8000f8610ff */
[----:B------:R-:W-:Y:S02]  /*10d0*/  LEA.HI.X R9, R9, UR9, R12, 0x2, P3 ;  /* 0x0000000909097c11 */ /* 0x000fe400098f140c */
[C---:B------:R-:W-:Y:S01]  /*10e0*/  ISETP.LT.AND P3, PT, R3.reuse, UR6, P6 ;  /* 0x0000000603007c0c */ /* 0x040fe2000b761270 */
[----:B------:R-:W3:Y:S02]  /*10f0*/  @!P4 LDC R12, c[0x3][0xa0] ;  /* 0x00c02800ff0ccb82 */ /* 0x000ee40000000800 */
[----:B------:R-:W-:Y:S02]  /*1100*/  @P1 ISETP.LT.AND P3, PT, R3, UR6, PT ;  /* 0x0000000603001c0c */ /* 0x000fe4000bf61270 */
[----:B------:R-:W-:Y:S02]  /*1110*/  PLOP3.LUT P2, PT, P6, P2, PT, 0x80, 0x8 ;  /* 0x000000000008781c */ /* 0x000fe40003745070 */
[----:B------:R-:W-:-:S09]  /*1120*/  PLOP3.LUT P0, PT, P6, P0, PT, 0x80, 0x8 ;  /* 0x000000000008781c */ /* 0x000fd20003701070 */
[----:B0-----:R-:W0:Y:S02]  /*1130*/  @P3 LDC.64 R10, c[0x0][0x380] ;  /* 0x0000e000ff0a3b82 */ /* 0x001e240000000a00 */
[----:B------:R-:W2:Y:S06]  /*1140*/  @P2 LDG.E R13, desc[UR4][R8.64+-0xc] ;  /* 0xfffff404080d2981 */ /* 0x000eac000c1e1900 */
[----:B------:R-:W1:Y:S01]  /*1150*/  @P3 LDC R16, c[0x3][0xb4] ;  /* 0x00c02d00ff103b82 */ /* 0x000e620000000800 */
[----:B---3--:R-:W-:Y:S01]  /*1160*/  @!P4 IMAD R0, R15, R12, R0 ;  /* 0x0000000c0f00c224 */ /* 0x008fe200078e0200 */
[----:B------:R-:W-:Y:S01]  /*1170*/  ISETP.GE.OR P4, PT, R5, UR6, !P6 ;  /* 0x0000000605007c0c */ /* 0x000fe2000f786670 */
[----:B------:R-:W3:Y:S02]  /*1180*/  @P1 LDG.E R15, desc[UR4][R8.64+-0x4] ;  /* 0xfffffc04080f1981 */ /* 0x000ee4000c1e1900 */
[----:B----4-:R-:W-:-:S02]  /*1190*/  @!P5 IMAD R0, R17, R14, R0 ;  /* 0x0000000e1100d224 */ /* 0x010fc400078e0200 */
[----:B------:R-:W4:Y:S01]  /*11a0*/  @P0 LDG.E R5, desc[UR4][R8.64+-0x8] ;  /* 0xfffff80408050981 */ /* 0x000f22000c1e1900 */
[----:B------:R-:W-:Y:S01]  /*11b0*/  ISETP.GE.OR P5, PT, R6, UR6, !P6 ;  /* 0x0000000606007c0c */ /* 0x000fe2000f7a6670 */
[----:B------:R-:W4:Y:S01]  /*11c0*/  @P0 LDC R12, c[0x3][0xac] ;  /* 0x00c02b00ff0c0b82 */ /* 0x000f220000000800 */
[----:B------:R-:W-:-:S05]  /*11d0*/  ISETP.GE.OR P6, PT, R2, UR6, !P6 ;  /* 0x0000000602007c0c */ /* 0x000fca000f7c6670 */
[----:B------:R-:W5:Y:S01]  /*11e0*/  @!P4 LDG.E R17, desc[UR4][R8.64+0x4] ;  /* 0x000004040811c981 */ /* 0x000f62000c1e1900 */
[----:B0-----:R-:W-:Y:S01]  /*11f0*/  @P3 IMAD.WIDE R10, R7, 0x4, R10 ;  /* 0x00000004070a3825 */ /* 0x001fe200078e020a */
[----:B------:R-:W2:Y:S04]  /*1200*/  @P2 LDC R2, c[0x3][0xa8] ;  /* 0x00c02a00ff022b82 */ /* 0x000ea80000000800 */
[----:B------:R-:W5:Y:S04]  /*1210*/  @!P5 LDG.E R19, desc[UR4][R8.64+0x8] ;  /* 0x000008040813d981 */ /* 0x000f68000c1e1900 */
[----:B------:R-:W1:Y:S01]  /*1220*/  @P3 LDG.E R11, desc[UR4][R10.64] ;  /* 0x000000040a0b3981 */ /* 0x000e62000c1e1900 */
[----:B------:R-:W3:Y:S03]  /*1230*/  @P1 LDC R14, c[0x3][0xb0] ;  /* 0x00c02c00ff0e1b82 */ /* 0x000ee60000000800 */
[----:B------:R-:W5:Y:S05]  /*1240*/  @!P6 LDG.E R21, desc[UR4][R8.64+0xc] ;  /* 0x00000c040815e981 */ /* 0x000f6a000c1e1900 */
[----:B------:R-:W5:Y:S08]  /*1250*/  @!P4 LDC R18, c[0x3][0xb8] ;  /* 0x00c02e00ff12cb82 */ /* 0x000f700000000800 */
[----:B------:R-:W0:Y:S08]  /*1260*/  @!P5 LDC R20, c[0x3][0xbc] ;  /* 0x00c02f00ff14db82 */ /* 0x000e300000000800 */
[----:B------:R-:W0:Y:S01]  /*1270*/  LDC.64 R6, c[0x0][0x388] ;  /* 0x0000e200ff067b82 */ /* 0x000e220000000a00 */
[----:B------:R-:W-:-:S04]  /*1280*/  IMAD R3, R4, UR6, R3 ;  /* 0x0000000604037c24 */ /* 0x000fc8000f8e0203 */
[----:B0-----:R-:W-:-:S04]  /*1290*/  IMAD.WIDE R6, R3, 0x4, R6 ;  /* 0x0000000403067825 */ /* 0x001fc800078e0206 */
[----:B--2---:R-:W-:Y:S02]  /*12a0*/  @P2 IMAD R0, R13, R2, R0 ;  /* 0x000000020d002224 */ /* 0x004fe400078e0200 */
[----:B------:R-:W0:Y:S02]  /*12b0*/  @!P6 LDC R2, c[0x3][0xc0] ;  /* 0x00c03000ff02eb82 */ /* 0x000e240000000800 */
[----:B----4-:R-:W-:-:S04]  /*12c0*/  @P0 IMAD R0, R5, R12, R0 ;  /* 0x0000000c05000224 */ /* 0x010fc800078e0200 */
[----:B---3--:R-:W-:-:S04]  /*12d0*/  @P1 IMAD R0, R15, R14, R0 ;  /* 0x0000000e0f001224 */ /* 0x008fc800078e0200 */
[----:B-1----:R-:W-:-:S04]  /*12e0*/  @P3 IMAD R0, R11, R16, R0 ;  /* 0x000000100b003224 */ /* 0x002fc800078e0200 */
[----:B-----5:R-:W-:-:S04]  /*12f0*/  @!P4 IMAD R0, R17, R18, R0 ;  /* 0x000000121100c224 */ /* 0x020fc800078e0200 */
[----:B------:R-:W-:-:S04]  /*1300*/  @!P5 IMAD R0, R19, R20, R0 ;  /* 0x000000141300d224 */ /* 0x000fc800078e0200 */
[----:B0-----:R-:W-:-:S05]  /*1310*/  @!P6 IMAD R0, R21, R2, R0 ;  /* 0x000000021500e224 */ /* 0x001fca00078e0200 */
[----:B------:R-:W-:Y:S01]  /*1320*/  STG.E desc[UR4][R6.64], R0 ;  /* 0x0000000006007986 */ /* 0x000fe2000c101904 */
[----:B------:R-:W-:Y:S05]  /*1330*/  EXIT ;  /* 0x000000000000794d */ /* 0x000fea0003800000 */
.L_x_0:
[----:B------:R-:W-:-:S00]  /*1340*/  BRA `(.L_x_0) ;  /* 0xfffffffc00fc7947 */ /* 0x000fc0000383ffff */
[----:B------:R-:W-:-:S00]  /*1350*/  NOP ;  /* 0x0000000000007918 */ /* 0x000fc00000000000 */
        /* <DEDUP_REMOVED lines=10> */
.L_x_1:


//--------------------- .nv.shared.reserved.0     --------------------------
	.section	.nv.shared.reserved.0,"aw",@nobits
	.weak		__nv_reservedSMEM_offset_0_alias
	.size		__nv_reservedSMEM_offset_0_alias, 0, 64
	.other		__nv_reservedSMEM_offset_0_alias,@"STO_CUDA_RESERVED_SHARED STV_DEFAULT"
__nv_reservedSMEM_offset_0_alias:
	.zero		0
	.zero		64


//--------------------- .nv.constant0._Z14convolution_2dPiS_i --------------------------
	.section	.nv.constant0._Z14convolution_2dPiS_i,"a",@progbits
	.sectionflags	@""
	.align	4
.nv.constant0._Z14convolution_2dPiS_i:
	.zero		916


//--------------------- SYMBOLS --------------------------

	.type		.nv.reservedSmem.offset0,@object
	.size		.nv.reservedSmem.offset0,0x4
